//
// Generated by NVIDIA NVVM Compiler
//
// Compiler Build ID: CL-36424714
// Cuda compilation tools, release 13.0, V13.0.88
// Based on NVVM 20.0.0
//

.version 9.0
.target sm_100
.address_size 64

	// .globl	_ZN3cub18CUB_300001_SM_10006detail11EmptyKernelIvEEvv
.global .align 1 .b8 _ZN34_INTERNAL_b8acf456_4_k_cu_d3ced5304cuda3std3__45__cpo5beginE[1];
.global .align 1 .b8 _ZN34_INTERNAL_b8acf456_4_k_cu_d3ced5304cuda3std3__45__cpo3endE[1];
.global .align 1 .b8 _ZN34_INTERNAL_b8acf456_4_k_cu_d3ced5304cuda3std3__45__cpo6cbeginE[1];
.global .align 1 .b8 _ZN34_INTERNAL_b8acf456_4_k_cu_d3ced5304cuda3std3__45__cpo4cendE[1];
.global .align 1 .b8 _ZN34_INTERNAL_b8acf456_4_k_cu_d3ced5304cuda3std3__45__cpo6rbeginE[1];
.global .align 1 .b8 _ZN34_INTERNAL_b8acf456_4_k_cu_d3ced5304cuda3std3__45__cpo4rendE[1];
.global .align 1 .b8 _ZN34_INTERNAL_b8acf456_4_k_cu_d3ced5304cuda3std3__45__cpo7crbeginE[1];
.global .align 1 .b8 _ZN34_INTERNAL_b8acf456_4_k_cu_d3ced5304cuda3std3__45__cpo5crendE[1];
.global .align 1 .b8 _ZN34_INTERNAL_b8acf456_4_k_cu_d3ced5304cuda3std3__436_GLOBAL__N__b8acf456_4_k_cu_d3ced5306ignoreE[1];
.global .align 1 .b8 _ZN34_INTERNAL_b8acf456_4_k_cu_d3ced5304cuda3std3__419piecewise_constructE[1];
.global .align 1 .b8 _ZN34_INTERNAL_b8acf456_4_k_cu_d3ced5304cuda3std3__48in_placeE[1];
.global .align 1 .b8 _ZN34_INTERNAL_b8acf456_4_k_cu_d3ced5304cuda3std3__420unreachable_sentinelE[1];
.global .align 1 .b8 _ZN34_INTERNAL_b8acf456_4_k_cu_d3ced5304cuda3std3__47nulloptE[1];
.global .align 1 .b8 _ZN34_INTERNAL_b8acf456_4_k_cu_d3ced5304cuda3std3__48unexpectE[1];
.global .align 1 .b8 _ZN34_INTERNAL_b8acf456_4_k_cu_d3ced5304cuda3std6ranges3__45__cpo4swapE[1];
.global .align 1 .b8 _ZN34_INTERNAL_b8acf456_4_k_cu_d3ced5304cuda3std6ranges3__45__cpo9iter_moveE[1];
.global .align 1 .b8 _ZN34_INTERNAL_b8acf456_4_k_cu_d3ced5304cuda3std6ranges3__45__cpo5beginE[1];
.global .align 1 .b8 _ZN34_INTERNAL_b8acf456_4_k_cu_d3ced5304cuda3std6ranges3__45__cpo3endE[1];
.global .align 1 .b8 _ZN34_INTERNAL_b8acf456_4_k_cu_d3ced5304cuda3std6ranges3__45__cpo6cbeginE[1];
.global .align 1 .b8 _ZN34_INTERNAL_b8acf456_4_k_cu_d3ced5304cuda3std6ranges3__45__cpo4cendE[1];
.global .align 1 .b8 _ZN34_INTERNAL_b8acf456_4_k_cu_d3ced5304cuda3std6ranges3__45__cpo7advanceE[1];
.global .align 1 .b8 _ZN34_INTERNAL_b8acf456_4_k_cu_d3ced5304cuda3std6ranges3__45__cpo9iter_swapE[1];
.global .align 1 .b8 _ZN34_INTERNAL_b8acf456_4_k_cu_d3ced5304cuda3std6ranges3__45__cpo4nextE[1];
.global .align 1 .b8 _ZN34_INTERNAL_b8acf456_4_k_cu_d3ced5304cuda3std6ranges3__45__cpo4prevE[1];
.global .align 1 .b8 _ZN34_INTERNAL_b8acf456_4_k_cu_d3ced5304cuda3std6ranges3__45__cpo4dataE[1];
.global .align 1 .b8 _ZN34_INTERNAL_b8acf456_4_k_cu_d3ced5304cuda3std6ranges3__45__cpo5cdataE[1];
.global .align 1 .b8 _ZN34_INTERNAL_b8acf456_4_k_cu_d3ced5304cuda3std6ranges3__45__cpo4sizeE[1];
.global .align 1 .b8 _ZN34_INTERNAL_b8acf456_4_k_cu_d3ced5304cuda3std6ranges3__45__cpo5ssizeE[1];
.global .align 1 .b8 _ZN34_INTERNAL_b8acf456_4_k_cu_d3ced5304cuda3std6ranges3__45__cpo8distanceE[1];
.global .align 1 .b8 _ZN34_INTERNAL_b8acf456_4_k_cu_d3ced5306thrust24THRUST_300001_SM_1000_NS8cuda_cub3parE[1];
.global .align 1 .b8 _ZN34_INTERNAL_b8acf456_4_k_cu_d3ced5306thrust24THRUST_300001_SM_1000_NS8cuda_cub10par_nosyncE[1];
.global .align 1 .b8 _ZN34_INTERNAL_b8acf456_4_k_cu_d3ced5306thrust24THRUST_300001_SM_1000_NS6system6detail10sequential3seqE[1];
.global .align 1 .b8 _ZN34_INTERNAL_b8acf456_4_k_cu_d3ced5306thrust24THRUST_300001_SM_1000_NS12placeholders2_1E[1];
.global .align 1 .b8 _ZN34_INTERNAL_b8acf456_4_k_cu_d3ced5306thrust24THRUST_300001_SM_1000_NS12placeholders2_2E[1];
.global .align 1 .b8 _ZN34_INTERNAL_b8acf456_4_k_cu_d3ced5306thrust24THRUST_300001_SM_1000_NS12placeholders2_3E[1];
.global .align 1 .b8 _ZN34_INTERNAL_b8acf456_4_k_cu_d3ced5306thrust24THRUST_300001_SM_1000_NS12placeholders2_4E[1];
.global .align 1 .b8 _ZN34_INTERNAL_b8acf456_4_k_cu_d3ced5306thrust24THRUST_300001_SM_1000_NS12placeholders2_5E[1];
.global .align 1 .b8 _ZN34_INTERNAL_b8acf456_4_k_cu_d3ced5306thrust24THRUST_300001_SM_1000_NS12placeholders2_6E[1];
.global .align 1 .b8 _ZN34_INTERNAL_b8acf456_4_k_cu_d3ced5306thrust24THRUST_300001_SM_1000_NS12placeholders2_7E[1];
.global .align 1 .b8 _ZN34_INTERNAL_b8acf456_4_k_cu_d3ced5306thrust24THRUST_300001_SM_1000_NS12placeholders2_8E[1];
.global .align 1 .b8 _ZN34_INTERNAL_b8acf456_4_k_cu_d3ced5306thrust24THRUST_300001_SM_1000_NS12placeholders2_9E[1];
.global .align 1 .b8 _ZN34_INTERNAL_b8acf456_4_k_cu_d3ced5306thrust24THRUST_300001_SM_1000_NS12placeholders3_10E[1];
.global .align 1 .b8 _ZN34_INTERNAL_b8acf456_4_k_cu_d3ced5306thrust24THRUST_300001_SM_1000_NS3seqE[1];

.visible .entry _ZN3cub18CUB_300001_SM_10006detail11EmptyKernelIvEEvv()
{


	ret;

}


// ===== COMPILED SASS (sm_100) =====

	.target	sm_100

	.elftype	@"ET_EXEC"


//--------------------- .note.nv.tkinfo           --------------------------
	.section	.note.nv.tkinfo,"",@"SHT_NOTE"
	.sectionflags	@"SHF_NOTE_NV_TKINFO"
	.tkinfo
        /*0018*/ 	.word	0x00000002
        /*0030*/ 	.string	""
        /*0030*/ 	.string	"ptxas"
        /*0030*/ 	.string	"Cuda compilation tools, release 13.0, V13.0.88"
        /*0030*/ 	.string	"Build cuda_13.0.r13.0/compiler.36424714_0"
        /*0030*/ 	.string	"-arch sm_100 -m 64 "



//--------------------- .note.nv.cuinfo           --------------------------
	.section	.note.nv.cuinfo,"",@"SHT_NOTE"
	.sectionflags	@"SHF_NOTE_NV_CUINFO"
        /*0018*/ 	.short	0x0002
        /*001a*/ 	.short	0x0064
        /*001c*/ 	.short	0x0082
	.zero		2


//--------------------- .nv.info                  --------------------------
	.section	.nv.info,"",@"SHT_CUDA_INFO"
	.align	4


	//----- nvinfo : EIATTR_REGCOUNT
	.align		4
        /*0000*/ 	.byte	0x04, 0x2f
        /*0002*/ 	.short	(.L_44 - .L_43)
	.align		4
.L_43:
        /*0004*/ 	.word	index@(_ZN3cub18CUB_300001_SM_10006detail11EmptyKernelIvEEvv)
        /*0008*/ 	.word	0x00000004


	//----- nvinfo : EIATTR_FRAME_SIZE
	.align		4
.L_44:
        /*000c*/ 	.byte	0x04, 0x11
        /*000e*/ 	.short	(.L_46 - .L_45)
	.align		4
.L_45:
        /*0010*/ 	.word	index@(_ZN3cub18CUB_300001_SM_10006detail11EmptyKernelIvEEvv)
        /*0014*/ 	.word	0x00000000


	//----- nvinfo : EIATTR_MIN_STACK_SIZE
	.align		4
.L_46:
        /*0018*/ 	.byte	0x04, 0x12
        /*001a*/ 	.short	(.L_48 - .L_47)
	.align		4
.L_47:
        /*001c*/ 	.word	index@(_ZN3cub18CUB_300001_SM_10006detail11EmptyKernelIvEEvv)
        /*0020*/ 	.word	0x00000000
.L_48:


//--------------------- .nv.compat                --------------------------
	.section	.nv.compat,"",@"SHT_CUDA_COMPAT_INFO"
	.align	4
        /*0000*/ 	.byte	0x02, 0x09, 0x00, 0x00, 0x02, 0x02, 0x01, 0x00, 0x02, 0x05, 0x05, 0x00, 0x03, 0x07, 0x01, 0x01
        /*0010*/ 	.byte	0x02, 0x03, 0x00, 0x00, 0x02, 0x06, 0x01, 0x00, 0x04, 0x0b, 0x08, 0x00, 0x09, 0x00, 0x00, 0x00
        /*0020*/ 	.byte	0x00, 0x00, 0x00, 0x00


//--------------------- .nv.info._ZN3cub18CUB_300001_SM_10006detail11EmptyKernelIvEEvv --------------------------
	.section	.nv.info._ZN3cub18CUB_300001_SM_10006detail11EmptyKernelIvEEvv,"",@"SHT_CUDA_INFO"
	.sectionflags	@""
	.align	4


	//----- nvinfo : EIATTR_CUDA_API_VERSION
	.align		4
        /*0000*/ 	.byte	0x04, 0x37
        /*0002*/ 	.short	(.L_50 - .L_49)
.L_49:
        /*0004*/ 	.word	0x00000082


	//----- nvinfo : EIATTR_SPARSE_MMA_MASK
	.align		4
.L_50:
        /*0008*/ 	.byte	0x03, 0x50
        /*000a*/ 	.short	0x0000


	//----- nvinfo : EIATTR_MAXREG_COUNT
	.align		4
        /*000c*/ 	.byte	0x03, 0x1b
        /*000e*/ 	.short	0x00ff


	//----- nvinfo : EIATTR_MERCURY_ISA_VERSION
	.align		4
        /*0010*/ 	.byte	0x03, 0x5f
        /*0012*/ 	.short	0x0101


	//----- nvinfo : EIATTR_VRC_CTA_INIT_COUNT
	.align		4
        /*0014*/ 	.byte	0x02, 0x4a
	.zero		1
	.zero		1


	//----- nvinfo : EIATTR_EXIT_INSTR_OFFSETS
	.align		4
        /*0018*/ 	.byte	0x04, 0x1c
        /*001a*/ 	.short	(.L_52 - .L_51)


	//   ....[0]....
.L_51:
        /*001c*/ 	.word	0x00000010


	//----- nvinfo : EIATTR_SW_WAR
	.align		4
.L_52:
        /*0020*/ 	.byte	0x04, 0x36
        /*0022*/ 	.short	(.L_54 - .L_53)
.L_53:
        /*0024*/ 	.word	0x00000008
.L_54:


//--------------------- .nv.callgraph             --------------------------
	.section	.nv.callgraph,"",@"SHT_CUDA_CALLGRAPH"
	.align	4
	.sectionentsize	8
	.align		4
        /*0000*/ 	.word	0x00000000
	.align		4
        /*0004*/ 	.word	0xffffffff
	.align		4
        /*0008*/ 	.word	0x00000000
	.align		4
        /*000c*/ 	.word	0xfffffffe
	.align		4
        /*0010*/ 	.word	0x00000000
	.align		4
        /*0014*/ 	.word	0xfffffffd
	.align		4
        /*0018*/ 	.word	0x00000000
	.align		4
        /*001c*/ 	.word	0xfffffffc


//--------------------- .nv.constant4             --------------------------
	.section	.nv.constant4,"a",@progbits
	.align	8
	.align		8
.nv.constant4:
        /*0000*/ 	.dword	_ZN34_INTERNAL_b8acf456_4_k_cu_d3ced5304cuda3std3__45__cpo5beginE
	.align		8
        /*0008*/ 	.dword	_ZN34_INTERNAL_b8acf456_4_k_cu_d3ced5304cuda3std3__45__cpo3endE
	.align		8
        /*0010*/ 	.dword	_ZN34_INTERNAL_b8acf456_4_k_cu_d3ced5304cuda3std3__45__cpo6cbeginE
	.align		8
        /*0018*/ 	.dword	_ZN34_INTERNAL_b8acf456_4_k_cu_d3ced5304cuda3std3__45__cpo4cendE
	.align		8
        /*0020*/ 	.dword	_ZN34_INTERNAL_b8acf456_4_k_cu_d3ced5304cuda3std3__45__cpo6rbeginE
	.align		8
        /*0028*/ 	.dword	_ZN34_INTERNAL_b8acf456_4_k_cu_d3ced5304cuda3std3__45__cpo4rendE
	.align		8
        /*0030*/ 	.dword	_ZN34_INTERNAL_b8acf456_4_k_cu_d3ced5304cuda3std3__45__cpo7crbeginE
	.align		8
        /*0038*/ 	.dword	_ZN34_INTERNAL_b8acf456_4_k_cu_d3ced5304cuda3std3__45__cpo5crendE
	.align		8
        /*0040*/ 	.dword	_ZN34_INTERNAL_b8acf456_4_k_cu_d3ced5304cuda3std3__436_GLOBAL__N__b8acf456_4_k_cu_d3ced5306ignoreE
	.align		8
        /*0048*/ 	.dword	_ZN34_INTERNAL_b8acf456_4_k_cu_d3ced5304cuda3std3__419piecewise_constructE
	.align		8
        /*0050*/ 	.dword	_ZN34_INTERNAL_b8acf456_4_k_cu_d3ced5304cuda3std3__48in_placeE
	.align		8
        /*0058*/ 	.dword	_ZN34_INTERNAL_b8acf456_4_k_cu_d3ced5304cuda3std3__420unreachable_sentinelE
	.align		8
        /*0060*/ 	.dword	_ZN34_INTERNAL_b8acf456_4_k_cu_d3ced5304cuda3std3__47nulloptE
	.align		8
        /*0068*/ 	.dword	_ZN34_INTERNAL_b8acf456_4_k_cu_d3ced5304cuda3std3__48unexpectE
	.align		8
        /*0070*/ 	.dword	_ZN34_INTERNAL_b8acf456_4_k_cu_d3ced5304cuda3std6ranges3__45__cpo4swapE
	.align		8
        /*0078*/ 	.dword	_ZN34_INTERNAL_b8acf456_4_k_cu_d3ced5304cuda3std6ranges3__45__cpo9iter_moveE
	.align		8
        /*0080*/ 	.dword	_ZN34_INTERNAL_b8acf456_4_k_cu_d3ced5304cuda3std6ranges3__45__cpo5beginE
	.align		8
        /*0088*/ 	.dword	_ZN34_INTERNAL_b8acf456_4_k_cu_d3ced5304cuda3std6ranges3__45__cpo3endE
	.align		8
        /*0090*/ 	.dword	_ZN34_INTERNAL_b8acf456_4_k_cu_d3ced5304cuda3std6ranges3__45__cpo6cbeginE
	.align		8
        /*0098*/ 	.dword	_ZN34_INTERNAL_b8acf456_4_k_cu_d3ced5304cuda3std6ranges3__45__cpo4cendE
	.align		8
        /*00a0*/ 	.dword	_ZN34_INTERNAL_b8acf456_4_k_cu_d3ced5304cuda3std6ranges3__45__cpo7advanceE
	.align		8
        /*00a8*/ 	.dword	_ZN34_INTERNAL_b8acf456_4_k_cu_d3ced5304cuda3std6ranges3__45__cpo9iter_swapE
	.align		8
        /*00b0*/ 	.dword	_ZN34_INTERNAL_b8acf456_4_k_cu_d3ced5304cuda3std6ranges3__45__cpo4nextE
	.align		8
        /*00b8*/ 	.dword	_ZN34_INTERNAL_b8acf456_4_k_cu_d3ced5304cuda3std6ranges3__45__cpo4prevE
	.align		8
        /*00c0*/ 	.dword	_ZN34_INTERNAL_b8acf456_4_k_cu_d3ced5304cuda3std6ranges3__45__cpo4dataE
	.align		8
        /*00c8*/ 	.dword	_ZN34_INTERNAL_b8acf456_4_k_cu_d3ced5304cuda3std6ranges3__45__cpo5cdataE
	.align		8
        /*00d0*/ 	.dword	_ZN34_INTERNAL_b8acf456_4_k_cu_d3ced5304cuda3std6ranges3__45__cpo4sizeE
	.align		8
        /*00d8*/ 	.dword	_ZN34_INTERNAL_b8acf456_4_k_cu_d3ced5304cuda3std6ranges3__45__cpo5ssizeE
	.align		8
        /*00e0*/ 	.dword	_ZN34_INTERNAL_b8acf456_4_k_cu_d3ced5304cuda3std6ranges3__45__cpo8distanceE
	.align		8
        /*00e8*/ 	.dword	_ZN34_INTERNAL_b8acf456_4_k_cu_d3ced5306thrust24THRUST_300001_SM_1000_NS8cuda_cub3parE
	.align		8
        /*00f0*/ 	.dword	_ZN34_INTERNAL_b8acf456_4_k_cu_d3ced5306thrust24THRUST_300001_SM_1000_NS8cuda_cub10par_nosyncE
	.align		8
        /*00f8*/ 	.dword	_ZN34_INTERNAL_b8acf456_4_k_cu_d3ced5306thrust24THRUST_300001_SM_1000_NS6system6detail10sequential3seqE
	.align		8
        /*0100*/ 	.dword	_ZN34_INTERNAL_b8acf456_4_k_cu_d3ced5306thrust24THRUST_300001_SM_1000_NS12placeholders2_1E
	.align		8
        /*0108*/ 	.dword	_ZN34_INTERNAL_b8acf456_4_k_cu_d3ced5306thrust24THRUST_300001_SM_1000_NS12placeholders2_2E
	.align		8
        /*0110*/ 	.dword	_ZN34_INTERNAL_b8acf456_4_k_cu_d3ced5306thrust24THRUST_300001_SM_1000_NS12placeholders2_3E
	.align		8
        /*0118*/ 	.dword	_ZN34_INTERNAL_b8acf456_4_k_cu_d3ced5306thrust24THRUST_300001_SM_1000_NS12placeholders2_4E
	.align		8
        /*0120*/ 	.dword	_ZN34_INTERNAL_b8acf456_4_k_cu_d3ced5306thrust24THRUST_300001_SM_1000_NS12placeholders2_5E
	.align		8
        /*0128*/ 	.dword	_ZN34_INTERNAL_b8acf456_4_k_cu_d3ced5306thrust24THRUST_300001_SM_1000_NS12placeholders2_6E
	.align		8
        /*0130*/ 	.dword	_ZN34_INTERNAL_b8acf456_4_k_cu_d3ced5306thrust24THRUST_300001_SM_1000_NS12placeholders2_7E
	.align		8
        /*0138*/ 	.dword	_ZN34_INTERNAL_b8acf456_4_k_cu_d3ced5306thrust24THRUST_300001_SM_1000_NS12placeholders2_8E
	.align		8
        /*0140*/ 	.dword	_ZN34_INTERNAL_b8acf456_4_k_cu_d3ced5306thrust24THRUST_300001_SM_1000_NS12placeholders2_9E
	.align		8
        /*0148*/ 	.dword	_ZN34_INTERNAL_b8acf456_4_k_cu_d3ced5306thrust24THRUST_300001_SM_1000_NS12placeholders3_10E
	.align		8
        /*0150*/ 	.dword	_ZN34_INTERNAL_b8acf456_4_k_cu_d3ced5306thrust24THRUST_300001_SM_1000_NS3seqE


//--------------------- .text._ZN3cub18CUB_300001_SM_10006detail11EmptyKernelIvEEvv --------------------------
	.section	.text._ZN3cub18CUB_300001_SM_10006detail11EmptyKernelIvEEvv,"ax",@progbits
	.align	128
        .global         _ZN3cub18CUB_300001_SM_10006detail11EmptyKernelIvEEvv
        .type           _ZN3cub18CUB_300001_SM_10006detail11EmptyKernelIvEEvv,@function
        .size           _ZN3cub18CUB_300001_SM_10006detail11EmptyKernelIvEEvv,(.L_x_1 - _ZN3cub18CUB_300001_SM_10006detail11EmptyKernelIvEEvv)
        .other          _ZN3cub18CUB_300001_SM_10006detail11EmptyKernelIvEEvv,@"STO_CUDA_ENTRY STV_DEFAULT"
_ZN3cub18CUB_300001_SM_10006detail11EmptyKernelIvEEvv:
.text._ZN3cub18CUB_300001_SM_10006detail11EmptyKernelIvEEvv:
[----:B------:R-:W-:Y:S01]  /*0000*/  LDC R1, c[0x0][0x37c] ;  /* 0x0000df00ff017b82 */ /* 0x000fe20000000800 */
[----:B------:R-:W-:Y:S05]  /*0010*/  EXIT ;  /* 0x000000000000794d */ /* 0x000fea0003800000 */
.L_x_0:
[----:B------:R-:W-:-:S00]  /*0020*/  BRA `(.L_x_0) ;  /* 0xfffffffc00fc7947 */ /* 0x000fc0000383ffff */
[----:B------:R-:W-:-:S00]  /*0030*/  NOP ;  /* 0x0000000000007918 */ /* 0x000fc00000000000 */
        /* <DEDUP_REMOVED lines=12> */
.L_x_1:


//--------------------- .nv.shared.reserved.0     --------------------------
	.section	.nv.shared.reserved.0,"aw",@nobits
	.weak		__nv_reservedSMEM_offset_0_alias
	.size		__nv_reservedSMEM_offset_0_alias, 0, 64
	.other		__nv_reservedSMEM_offset_0_alias,@"STO_CUDA_RESERVED_SHARED STV_DEFAULT"
__nv_reservedSMEM_offset_0_alias:
	.zero		0
	.zero		64


//--------------------- .nv.global                --------------------------
	.section	.nv.global,"aw",@nobits
.nv.global:
	.type		_ZN34_INTERNAL_b8acf456_4_k_cu_d3ced5306thrust24THRUST_300001_SM_1000_NS3seqE,@object
	.size		_ZN34_INTERNAL_b8acf456_4_k_cu_d3ced5306thrust24THRUST_300001_SM_1000_NS3seqE,(_ZN34_INTERNAL_b8acf456_4_k_cu_d3ced5304cuda3std3__48in_placeE - _ZN34_INTERNAL_b8acf456_4_k_cu_d3ced5306thrust24THRUST_300001_SM_1000_NS3seqE)
_ZN34_INTERNAL_b8acf456_4_k_cu_d3ced5306thrust24THRUST_300001_SM_1000_NS3seqE:
	.zero		1
	.type		_ZN34_INTERNAL_b8acf456_4_k_cu_d3ced5304cuda3std3__48in_placeE,@object
	.size		_ZN34_INTERNAL_b8acf456_4_k_cu_d3ced5304cuda3std3__48in_placeE,(_ZN34_INTERNAL_b8acf456_4_k_cu_d3ced5304cuda3std6ranges3__45__cpo4sizeE - _ZN34_INTERNAL_b8acf456_4_k_cu_d3ced5304cuda3std3__48in_placeE)
_ZN34_INTERNAL_b8acf456_4_k_cu_d3ced5304cuda3std3__48in_placeE:
	.zero		1
	.type		_ZN34_INTERNAL_b8acf456_4_k_cu_d3ced5304cuda3std6ranges3__45__cpo4sizeE,@object
	.size		_ZN34_INTERNAL_b8acf456_4_k_cu_d3ced5304cuda3std6ranges3__45__cpo4sizeE,(_ZN34_INTERNAL_b8acf456_4_k_cu_d3ced5306thrust24THRUST_300001_SM_1000_NS12placeholders2_3E - _ZN34_INTERNAL_b8acf456_4_k_cu_d3ced5304cuda3std6ranges3__45__cpo4sizeE)
_ZN34_INTERNAL_b8acf456_4_k_cu_d3ced5304cuda3std6ranges3__45__cpo4sizeE:
	.zero		1
	.type		_ZN34_INTERNAL_b8acf456_4_k_cu_d3ced5306thrust24THRUST_300001_SM_1000_NS12placeholders2_3E,@object
	.size		_ZN34_INTERNAL_b8acf456_4_k_cu_d3ced5306thrust24THRUST_300001_SM_1000_NS12placeholders2_3E,(_ZN34_INTERNAL_b8acf456_4_k_cu_d3ced5304cuda3std3__45__cpo6cbeginE - _ZN34_INTERNAL_b8acf456_4_k_cu_d3ced5306thrust24THRUST_300001_SM_1000_NS12placeholders2_3E)
_ZN34_INTERNAL_b8acf456_4_k_cu_d3ced5306thrust24THRUST_300001_SM_1000_NS12placeholders2_3E:
	.zero		1
	.type		_ZN34_INTERNAL_b8acf456_4_k_cu_d3ced5304cuda3std3__45__cpo6cbeginE,@object
	.size		_ZN34_INTERNAL_b8acf456_4_k_cu_d3ced5304cuda3std3__45__cpo6cbeginE,(_ZN34_INTERNAL_b8acf456_4_k_cu_d3ced5304cuda3std6ranges3__45__cpo6cbeginE - _ZN34_INTERNAL_b8acf456_4_k_cu_d3ced5304cuda3std3__45__cpo6cbeginE)
_ZN34_INTERNAL_b8acf456_4_k_cu_d3ced5304cuda3std3__45__cpo6cbeginE:
	.zero		1
	.type		_ZN34_INTERNAL_b8acf456_4_k_cu_d3ced5304cuda3std6ranges3__45__cpo6cbeginE,@object
	.size		_ZN34_INTERNAL_b8acf456_4_k_cu_d3ced5304cuda3std6ranges3__45__cpo6cbeginE,(_ZN34_INTERNAL_b8acf456_4_k_cu_d3ced5306thrust24THRUST_300001_SM_1000_NS12placeholders2_7E - _ZN34_INTERNAL_b8acf456_4_k_cu_d3ced5304cuda3std6ranges3__45__cpo6cbeginE)
_ZN34_INTERNAL_b8acf456_4_k_cu_d3ced5304cuda3std6ranges3__45__cpo6cbeginE:
	.zero		1
	.type		_ZN34_INTERNAL_b8acf456_4_k_cu_d3ced5306thrust24THRUST_300001_SM_1000_NS12placeholders2_7E,@object
	.size		_ZN34_INTERNAL_b8acf456_4_k_cu_d3ced5306thrust24THRUST_300001_SM_1000_NS12placeholders2_7E,(_ZN34_INTERNAL_b8acf456_4_k_cu_d3ced5304cuda3std3__45__cpo7crbeginE - _ZN34_INTERNAL_b8acf456_4_k_cu_d3ced5306thrust24THRUST_300001_SM_1000_NS12placeholders2_7E)
_ZN34_INTERNAL_b8acf456_4_k_cu_d3ced5306thrust24THRUST_300001_SM_1000_NS12placeholders2_7E:
	.zero		1
	.type		_ZN34_INTERNAL_b8acf456_4_k_cu_d3ced5304cuda3std3__45__cpo7crbeginE,@object
	.size		_ZN34_INTERNAL_b8acf456_4_k_cu_d3ced5304cuda3std3__45__cpo7crbeginE,(_ZN34_INTERNAL_b8acf456_4_k_cu_d3ced5304cuda3std6ranges3__45__cpo4nextE - _ZN34_INTERNAL_b8acf456_4_k_cu_d3ced5304cuda3std3__45__cpo7crbeginE)
_ZN34_INTERNAL_b8acf456_4_k_cu_d3ced5304cuda3std3__45__cpo7crbeginE:
	.zero		1
	.type		_ZN34_INTERNAL_b8acf456_4_k_cu_d3ced5304cuda3std6ranges3__45__cpo4nextE,@object
	.size		_ZN34_INTERNAL_b8acf456_4_k_cu_d3ced5304cuda3std6ranges3__45__cpo4nextE,(_ZN34_INTERNAL_b8acf456_4_k_cu_d3ced5304cuda3std6ranges3__45__cpo4swapE - _ZN34_INTERNAL_b8acf456_4_k_cu_d3ced5304cuda3std6ranges3__45__cpo4nextE)
_ZN34_INTERNAL_b8acf456_4_k_cu_d3ced5304cuda3std6ranges3__45__cpo4nextE:
	.zero		1
	.type		_ZN34_INTERNAL_b8acf456_4_k_cu_d3ced5304cuda3std6ranges3__45__cpo4swapE,@object
	.size		_ZN34_INTERNAL_b8acf456_4_k_cu_d3ced5304cuda3std6ranges3__45__cpo4swapE,(_ZN34_INTERNAL_b8acf456_4_k_cu_d3ced5306thrust24THRUST_300001_SM_1000_NS8cuda_cub10par_nosyncE - _ZN34_INTERNAL_b8acf456_4_k_cu_d3ced5304cuda3std6ranges3__45__cpo4swapE)
_ZN34_INTERNAL_b8acf456_4_k_cu_d3ced5304cuda3std6ranges3__45__cpo4swapE:
	.zero		1
	.type		_ZN34_INTERNAL_b8acf456_4_k_cu_d3ced5306thrust24THRUST_300001_SM_1000_NS8cuda_cub10par_nosyncE,@object
	.size		_ZN34_INTERNAL_b8acf456_4_k_cu_d3ced5306thrust24THRUST_300001_SM_1000_NS8cuda_cub10par_nosyncE,(_ZN34_INTERNAL_b8acf456_4_k_cu_d3ced5306thrust24THRUST_300001_SM_1000_NS12placeholders2_9E - _ZN34_INTERNAL_b8acf456_4_k_cu_d3ced5306thrust24THRUST_300001_SM_1000_NS8cuda_cub10par_nosyncE)
_ZN34_INTERNAL_b8acf456_4_k_cu_d3ced5306thrust24THRUST_300001_SM_1000_NS8cuda_cub10par_nosyncE:
	.zero		1
	.type		_ZN34_INTERNAL_b8acf456_4_k_cu_d3ced5306thrust24THRUST_300001_SM_1000_NS12placeholders2_9E,@object
	.size		_ZN34_INTERNAL_b8acf456_4_k_cu_d3ced5306thrust24THRUST_300001_SM_1000_NS12placeholders2_9E,(_ZN34_INTERNAL_b8acf456_4_k_cu_d3ced5304cuda3std3__436_GLOBAL__N__b8acf456_4_k_cu_d3ced5306ignoreE - _ZN34_INTERNAL_b8acf456_4_k_cu_d3ced5306thrust24THRUST_300001_SM_1000_NS12placeholders2_9E)
_ZN34_INTERNAL_b8acf456_4_k_cu_d3ced5306thrust24THRUST_300001_SM_1000_NS12placeholders2_9E:
	.zero		1
	.type		_ZN34_INTERNAL_b8acf456_4_k_cu_d3ced5304cuda3std3__436_GLOBAL__N__b8acf456_4_k_cu_d3ced5306ignoreE,@object
	.size		_ZN34_INTERNAL_b8acf456_4_k_cu_d3ced5304cuda3std3__436_GLOBAL__N__b8acf456_4_k_cu_d3ced5306ignoreE,(_ZN34_INTERNAL_b8acf456_4_k_cu_d3ced5304cuda3std6ranges3__45__cpo4dataE - _ZN34_INTERNAL_b8acf456_4_k_cu_d3ced5304cuda3std3__436_GLOBAL__N__b8acf456_4_k_cu_d3ced5306ignoreE)
_ZN34_INTERNAL_b8acf456_4_k_cu_d3ced5304cuda3std3__436_GLOBAL__N__b8acf456_4_k_cu_d3ced5306ignoreE:
	.zero		1
	.type		_ZN34_INTERNAL_b8acf456_4_k_cu_d3ced5304cuda3std6ranges3__45__cpo4dataE,@object
	.size		_ZN34_INTERNAL_b8acf456_4_k_cu_d3ced5304cuda3std6ranges3__45__cpo4dataE,(_ZN34_INTERNAL_b8acf456_4_k_cu_d3ced5306thrust24THRUST_300001_SM_1000_NS12placeholders2_1E - _ZN34_INTERNAL_b8acf456_4_k_cu_d3ced5304cuda3std6ranges3__45__cpo4dataE)
_ZN34_INTERNAL_b8acf456_4_k_cu_d3ced5304cuda3std6ranges3__45__cpo4dataE:
	.zero		1
	.type		_ZN34_INTERNAL_b8acf456_4_k_cu_d3ced5306thrust24THRUST_300001_SM_1000_NS12placeholders2_1E,@object
	.size		_ZN34_INTERNAL_b8acf456_4_k_cu_d3ced5306thrust24THRUST_300001_SM_1000_NS12placeholders2_1E,(_ZN34_INTERNAL_b8acf456_4_k_cu_d3ced5304cuda3std3__45__cpo5beginE - _ZN34_INTERNAL_b8acf456_4_k_cu_d3ced5306thrust24THRUST_300001_SM_1000_NS12placeholders2_1E)
_ZN34_INTERNAL_b8acf456_4_k_cu_d3ced5306thrust24THRUST_300001_SM_1000_NS12placeholders2_1E:
	.zero		1
	.type		_ZN34_INTERNAL_b8acf456_4_k_cu_d3ced5304cuda3std3__45__cpo5beginE,@object
	.size		_ZN34_INTERNAL_b8acf456_4_k_cu_d3ced5304cuda3std3__45__cpo5beginE,(_ZN34_INTERNAL_b8acf456_4_k_cu_d3ced5304cuda3std6ranges3__45__cpo5beginE - _ZN34_INTERNAL_b8acf456_4_k_cu_d3ced5304cuda3std3__45__cpo5beginE)
_ZN34_INTERNAL_b8acf456_4_k_cu_d3ced5304cuda3std3__45__cpo5beginE:
	.zero		1
	.type		_ZN34_INTERNAL_b8acf456_4_k_cu_d3ced5304cuda3std6ranges3__45__cpo5beginE,@object
	.size		_ZN34_INTERNAL_b8acf456_4_k_cu_d3ced5304cuda3std6ranges3__45__cpo5beginE,(_ZN34_INTERNAL_b8acf456_4_k_cu_d3ced5306thrust24THRUST_300001_SM_1000_NS12placeholders2_5E - _ZN34_INTERNAL_b8acf456_4_k_cu_d3ced5304cuda3std6ranges3__45__cpo5beginE)
_ZN34_INTERNAL_b8acf456_4_k_cu_d3ced5304cuda3std6ranges3__45__cpo5beginE:
	.zero		1
	.type		_ZN34_INTERNAL_b8acf456_4_k_cu_d3ced5306thrust24THRUST_300001_SM_1000_NS12placeholders2_5E,@object
	.size		_ZN34_INTERNAL_b8acf456_4_k_cu_d3ced5306thrust24THRUST_300001_SM_1000_NS12placeholders2_5E,(_ZN34_INTERNAL_b8acf456_4_k_cu_d3ced5304cuda3std3__45__cpo6rbeginE - _ZN34_INTERNAL_b8acf456_4_k_cu_d3ced5306thrust24THRUST_300001_SM_1000_NS12placeholders2_5E)
_ZN34_INTERNAL_b8acf456_4_k_cu_d3ced5306thrust24THRUST_300001_SM_1000_NS12placeholders2_5E:
	.zero		1
	.type		_ZN34_INTERNAL_b8acf456_4_k_cu_d3ced5304cuda3std3__45__cpo6rbeginE,@object
	.size		_ZN34_INTERNAL_b8acf456_4_k_cu_d3ced5304cuda3std3__45__cpo6rbeginE,(_ZN34_INTERNAL_b8acf456_4_k_cu_d3ced5304cuda3std6ranges3__45__cpo7advanceE - _ZN34_INTERNAL_b8acf456_4_k_cu_d3ced5304cuda3std3__45__cpo6rbeginE)
_ZN34_INTERNAL_b8acf456_4_k_cu_d3ced5304cuda3std3__45__cpo6rbeginE:
	.zero		1
	.type		_ZN34_INTERNAL_b8acf456_4_k_cu_d3ced5304cuda3std6ranges3__45__cpo7advanceE,@object
	.size		_ZN34_INTERNAL_b8acf456_4_k_cu_d3ced5304cuda3std6ranges3__45__cpo7advanceE,(_ZN34_INTERNAL_b8acf456_4_k_cu_d3ced5304cuda3std3__47nulloptE - _ZN34_INTERNAL_b8acf456_4_k_cu_d3ced5304cuda3std6ranges3__45__cpo7advanceE)
_ZN34_INTERNAL_b8acf456_4_k_cu_d3ced5304cuda3std6ranges3__45__cpo7advanceE:
	.zero		1
	.type		_ZN34_INTERNAL_b8acf456_4_k_cu_d3ced5304cuda3std3__47nulloptE,@object
	.size		_ZN34_INTERNAL_b8acf456_4_k_cu_d3ced5304cuda3std3__47nulloptE,(_ZN34_INTERNAL_b8acf456_4_k_cu_d3ced5304cuda3std6ranges3__45__cpo8distanceE - _ZN34_INTERNAL_b8acf456_4_k_cu_d3ced5304cuda3std3__47nulloptE)
_ZN34_INTERNAL_b8acf456_4_k_cu_d3ced5304cuda3std3__47nulloptE:
	.zero		1
	.type		_ZN34_INTERNAL_b8acf456_4_k_cu_d3ced5304cuda3std6ranges3__45__cpo8distanceE,@object
	.size		_ZN34_INTERNAL_b8acf456_4_k_cu_d3ced5304cuda3std6ranges3__45__cpo8distanceE,(_ZN34_INTERNAL_b8acf456_4_k_cu_d3ced5306thrust24THRUST_300001_SM_1000_NS12placeholders3_10E - _ZN34_INTERNAL_b8acf456_4_k_cu_d3ced5304cuda3std6ranges3__45__cpo8distanceE)
_ZN34_INTERNAL_b8acf456_4_k_cu_d3ced5304cuda3std6ranges3__45__cpo8distanceE:
	.zero		1
	.type		_ZN34_INTERNAL_b8acf456_4_k_cu_d3ced5306thrust24THRUST_300001_SM_1000_NS12placeholders3_10E,@object
	.size		_ZN34_INTERNAL_b8acf456_4_k_cu_d3ced5306thrust24THRUST_300001_SM_1000_NS12placeholders3_10E,(_ZN34_INTERNAL_b8acf456_4_k_cu_d3ced5304cuda3std3__419piecewise_constructE - _ZN34_INTERNAL_b8acf456_4_k_cu_d3ced5306thrust24THRUST_300001_SM_1000_NS12placeholders3_10E)
_ZN34_INTERNAL_b8acf456_4_k_cu_d3ced5306thrust24THRUST_300001_SM_1000_NS12placeholders3_10E:
	.zero		1
	.type		_ZN34_INTERNAL_b8acf456_4_k_cu_d3ced5304cuda3std3__419piecewise_constructE,@object
	.size		_ZN34_INTERNAL_b8acf456_4_k_cu_d3ced5304cuda3std3__419piecewise_constructE,(_ZN34_INTERNAL_b8acf456_4_k_cu_d3ced5304cuda3std6ranges3__45__cpo5cdataE - _ZN34_INTERNAL_b8acf456_4_k_cu_d3ced5304cuda3std3__419piecewise_constructE)
_ZN34_INTERNAL_b8acf456_4_k_cu_d3ced5304cuda3std3__419piecewise_constructE:
	.zero		1
	.type		_ZN34_INTERNAL_b8acf456_4_k_cu_d3ced5304cuda3std6ranges3__45__cpo5cdataE,@object
	.size		_ZN34_INTERNAL_b8acf456_4_k_cu_d3ced5304cuda3std6ranges3__45__cpo5cdataE,(_ZN34_INTERNAL_b8acf456_4_k_cu_d3ced5306thrust24THRUST_300001_SM_1000_NS12placeholders2_2E - _ZN34_INTERNAL_b8acf456_4_k_cu_d3ced5304cuda3std6ranges3__45__cpo5cdataE)
_ZN34_INTERNAL_b8acf456_4_k_cu_d3ced5304cuda3std6ranges3__45__cpo5cdataE:
	.zero		1
	.type		_ZN34_INTERNAL_b8acf456_4_k_cu_d3ced5306thrust24THRUST_300001_SM_1000_NS12placeholders2_2E,@object
	.size		_ZN34_INTERNAL_b8acf456_4_k_cu_d3ced5306thrust24THRUST_300001_SM_1000_NS12placeholders2_2E,(_ZN34_INTERNAL_b8acf456_4_k_cu_d3ced5304cuda3std3__45__cpo3endE - _ZN34_INTERNAL_b8acf456_4_k_cu_d3ced5306thrust24THRUST_300001_SM_1000_NS12placeholders2_2E)
_ZN34_INTERNAL_b8acf456_4_k_cu_d3ced5306thrust24THRUST_300001_SM_1000_NS12placeholders2_2E:
	.zero		1
	.type		_ZN34_INTERNAL_b8acf456_4_k_cu_d3ced5304cuda3std3__45__cpo3endE,@object
	.size		_ZN34_INTERNAL_b8acf456_4_k_cu_d3ced5304cuda3std3__45__cpo3endE,(_ZN34_INTERNAL_b8acf456_4_k_cu_d3ced5304cuda3std6ranges3__45__cpo3endE - _ZN34_INTERNAL_b8acf456_4_k_cu_d3ced5304cuda3std3__45__cpo3endE)
_ZN34_INTERNAL_b8acf456_4_k_cu_d3ced5304cuda3std3__45__cpo3endE:
	.zero		1
	.type		_ZN34_INTERNAL_b8acf456_4_k_cu_d3ced5304cuda3std6ranges3__45__cpo3endE,@object
	.size		_ZN34_INTERNAL_b8acf456_4_k_cu_d3ced5304cuda3std6ranges3__45__cpo3endE,(_ZN34_INTERNAL_b8acf456_4_k_cu_d3ced5306thrust24THRUST_300001_SM_1000_NS12placeholders2_6E - _ZN34_INTERNAL_b8acf456_4_k_cu_d3ced5304cuda3std6ranges3__45__cpo3endE)
_ZN34_INTERNAL_b8acf456_4_k_cu_d3ced5304cuda3std6ranges3__45__cpo3endE:
	.zero		1
	.type		_ZN34_INTERNAL_b8acf456_4_k_cu_d3ced5306thrust24THRUST_300001_SM_1000_NS12placeholders2_6E,@object
	.size		_ZN34_INTERNAL_b8acf456_4_k_cu_d3ced5306thrust24THRUST_300001_SM_1000_NS12placeholders2_6E,(_ZN34_INTERNAL_b8acf456_4_k_cu_d3ced5304cuda3std3__45__cpo4rendE - _ZN34_INTERNAL_b8acf456_4_k_cu_d3ced5306thrust24THRUST_300001_SM_1000_NS12placeholders2_6E)
_ZN34_INTERNAL_b8acf456_4_k_cu_d3ced5306thrust24THRUST_300001_SM_1000_NS12placeholders2_6E:
	.zero		1
	.type		_ZN34_INTERNAL_b8acf456_4_k_cu_d3ced5304cuda3std3__45__cpo4rendE,@object
	.size		_ZN34_INTERNAL_b8acf456_4_k_cu_d3ced5304cuda3std3__45__cpo4rendE,(_ZN34_INTERNAL_b8acf456_4_k_cu_d3ced5304cuda3std6ranges3__45__cpo9iter_swapE - _ZN34_INTERNAL_b8acf456_4_k_cu_d3ced5304cuda3std3__45__cpo4rendE)
_ZN34_INTERNAL_b8acf456_4_k_cu_d3ced5304cuda3std3__45__cpo4rendE:
	.zero		1
	.type		_ZN34_INTERNAL_b8acf456_4_k_cu_d3ced5304cuda3std6ranges3__45__cpo9iter_swapE,@object
	.size		_ZN34_INTERNAL_b8acf456_4_k_cu_d3ced5304cuda3std6ranges3__45__cpo9iter_swapE,(_ZN34_INTERNAL_b8acf456_4_k_cu_d3ced5304cuda3std3__48unexpectE - _ZN34_INTERNAL_b8acf456_4_k_cu_d3ced5304cuda3std6ranges3__45__cpo9iter_swapE)
_ZN34_INTERNAL_b8acf456_4_k_cu_d3ced5304cuda3std6ranges3__45__cpo9iter_swapE:
	.zero		1
	.type		_ZN34_INTERNAL_b8acf456_4_k_cu_d3ced5304cuda3std3__48unexpectE,@object
	.size		_ZN34_INTERNAL_b8acf456_4_k_cu_d3ced5304cuda3std3__48unexpectE,(_ZN34_INTERNAL_b8acf456_4_k_cu_d3ced5306thrust24THRUST_300001_SM_1000_NS8cuda_cub3parE - _ZN34_INTERNAL_b8acf456_4_k_cu_d3ced5304cuda3std3__48unexpectE)
_ZN34_INTERNAL_b8acf456_4_k_cu_d3ced5304cuda3std3__48unexpectE:
	.zero		1
	.type		_ZN34_INTERNAL_b8acf456_4_k_cu_d3ced5306thrust24THRUST_300001_SM_1000_NS8cuda_cub3parE,@object
	.size		_ZN34_INTERNAL_b8acf456_4_k_cu_d3ced5306thrust24THRUST_300001_SM_1000_NS8cuda_cub3parE,(_ZN34_INTERNAL_b8acf456_4_k_cu_d3ced5306thrust24THRUST_300001_SM_1000_NS12placeholders2_4E - _ZN34_INTERNAL_b8acf456_4_k_cu_d3ced5306thrust24THRUST_300001_SM_1000_NS8cuda_cub3parE)
_ZN34_INTERNAL_b8acf456_4_k_cu_d3ced5306thrust24THRUST_300001_SM_1000_NS8cuda_cub3parE:
	.zero		1
	.type		_ZN34_INTERNAL_b8acf456_4_k_cu_d3ced5306thrust24THRUST_300001_SM_1000_NS12placeholders2_4E,@object
	.size		_ZN34_INTERNAL_b8acf456_4_k_cu_d3ced5306thrust24THRUST_300001_SM_1000_NS12placeholders2_4E,(_ZN34_INTERNAL_b8acf456_4_k_cu_d3ced5304cuda3std3__45__cpo4cendE - _ZN34_INTERNAL_b8acf456_4_k_cu_d3ced5306thrust24THRUST_300001_SM_1000_NS12placeholders2_4E)
_ZN34_INTERNAL_b8acf456_4_k_cu_d3ced5306thrust24THRUST_300001_SM_1000_NS12placeholders2_4E:
	.zero		1
	.type		_ZN34_INTERNAL_b8acf456_4_k_cu_d3ced5304cuda3std3__45__cpo4cendE,@object
	.size		_ZN34_INTERNAL_b8acf456_4_k_cu_d3ced5304cuda3std3__45__cpo4cendE,(_ZN34_INTERNAL_b8acf456_4_k_cu_d3ced5304cuda3std6ranges3__45__cpo4cendE - _ZN34_INTERNAL_b8acf456_4_k_cu_d3ced5304cuda3std3__45__cpo4cendE)
_ZN34_INTERNAL_b8acf456_4_k_cu_d3ced5304cuda3std3__45__cpo4cendE:
	.zero		1
	.type		_ZN34_INTERNAL_b8acf456_4_k_cu_d3ced5304cuda3std6ranges3__45__cpo4cendE,@object
	.size		_ZN34_INTERNAL_b8acf456_4_k_cu_d3ced5304cuda3std6ranges3__45__cpo4cendE,(_ZN34_INTERNAL_b8acf456_4_k_cu_d3ced5304cuda3std3__420unreachable_sentinelE - _ZN34_INTERNAL_b8acf456_4_k_cu_d3ced5304cuda3std6ranges3__45__cpo4cendE)
_ZN34_INTERNAL_b8acf456_4_k_cu_d3ced5304cuda3std6ranges3__45__cpo4cendE:
	.zero		1
	.type		_ZN34_INTERNAL_b8acf456_4_k_cu_d3ced5304cuda3std3__420unreachable_sentinelE,@object
	.size		_ZN34_INTERNAL_b8acf456_4_k_cu_d3ced5304cuda3std3__420unreachable_sentinelE,(_ZN34_INTERNAL_b8acf456_4_k_cu_d3ced5304cuda3std6ranges3__45__cpo5ssizeE - _ZN34_INTERNAL_b8acf456_4_k_cu_d3ced5304cuda3std3__420unreachable_sentinelE)
_ZN34_INTERNAL_b8acf456_4_k_cu_d3ced5304cuda3std3__420unreachable_sentinelE:
	.zero		1
	.type		_ZN34_INTERNAL_b8acf456_4_k_cu_d3ced5304cuda3std6ranges3__45__cpo5ssizeE,@object
	.size		_ZN34_INTERNAL_b8acf456_4_k_cu_d3ced5304cuda3std6ranges3__45__cpo5ssizeE,(_ZN34_INTERNAL_b8acf456_4_k_cu_d3ced5306thrust24THRUST_300001_SM_1000_NS12placeholders2_8E - _ZN34_INTERNAL_b8acf456_4_k_cu_d3ced5304cuda3std6ranges3__45__cpo5ssizeE)
_ZN34_INTERNAL_b8acf456_4_k_cu_d3ced5304cuda3std6ranges3__45__cpo5ssizeE:
	.zero		1
	.type		_ZN34_INTERNAL_b8acf456_4_k_cu_d3ced5306thrust24THRUST_300001_SM_1000_NS12placeholders2_8E,@object
	.size		_ZN34_INTERNAL_b8acf456_4_k_cu_d3ced5306thrust24THRUST_300001_SM_1000_NS12placeholders2_8E,(_ZN34_INTERNAL_b8acf456_4_k_cu_d3ced5304cuda3std3__45__cpo5crendE - _ZN34_INTERNAL_b8acf456_4_k_cu_d3ced5306thrust24THRUST_300001_SM_1000_NS12placeholders2_8E)
_ZN34_INTERNAL_b8acf456_4_k_cu_d3ced5306thrust24THRUST_300001_SM_1000_NS12placeholders2_8E:
	.zero		1
	.type		_ZN34_INTERNAL_b8acf456_4_k_cu_d3ced5304cuda3std3__45__cpo5crendE,@object
	.size		_ZN34_INTERNAL_b8acf456_4_k_cu_d3ced5304cuda3std3__45__cpo5crendE,(_ZN34_INTERNAL_b8acf456_4_k_cu_d3ced5304cuda3std6ranges3__45__cpo4prevE - _ZN34_INTERNAL_b8acf456_4_k_cu_d3ced5304cuda3std3__45__cpo5crendE)
_ZN34_INTERNAL_b8acf456_4_k_cu_d3ced5304cuda3std3__45__cpo5crendE:
	.zero		1
	.type		_ZN34_INTERNAL_b8acf456_4_k_cu_d3ced5304cuda3std6ranges3__45__cpo4prevE,@object
	.size		_ZN34_INTERNAL_b8acf456_4_k_cu_d3ced5304cuda3std6ranges3__45__cpo4prevE,(_ZN34_INTERNAL_b8acf456_4_k_cu_d3ced5304cuda3std6ranges3__45__cpo9iter_moveE - _ZN34_INTERNAL_b8acf456_4_k_cu_d3ced5304cuda3std6ranges3__45__cpo4prevE)
_ZN34_INTERNAL_b8acf456_4_k_cu_d3ced5304cuda3std6ranges3__45__cpo4prevE:
	.zero		1
	.type		_ZN34_INTERNAL_b8acf456_4_k_cu_d3ced5304cuda3std6ranges3__45__cpo9iter_moveE,@object
	.size		_ZN34_INTERNAL_b8acf456_4_k_cu_d3ced5304cuda3std6ranges3__45__cpo9iter_moveE,(_ZN34_INTERNAL_b8acf456_4_k_cu_d3ced5306thrust24THRUST_300001_SM_1000_NS6system6detail10sequential3seqE - _ZN34_INTERNAL_b8acf456_4_k_cu_d3ced5304cuda3std6ranges3__45__cpo9iter_moveE)
_ZN34_INTERNAL_b8acf456_4_k_cu_d3ced5304cuda3std6ranges3__45__cpo9iter_moveE:
	.zero		1
	.type		_ZN34_INTERNAL_b8acf456_4_k_cu_d3ced5306thrust24THRUST_300001_SM_1000_NS6system6detail10sequential3seqE,@object
	.size		_ZN34_INTERNAL_b8acf456_4_k_cu_d3ced5306thrust24THRUST_300001_SM_1000_NS6system6detail10sequential3seqE,(.L_31 - _ZN34_INTERNAL_b8acf456_4_k_cu_d3ced5306thrust24THRUST_300001_SM_1000_NS6system6detail10sequential3seqE)
_ZN34_INTERNAL_b8acf456_4_k_cu_d3ced5306thrust24THRUST_300001_SM_1000_NS6system6detail10sequential3seqE:
	.zero		1
.L_31:


//--------------------- .nv.constant0._ZN3cub18CUB_300001_SM_10006detail11EmptyKernelIvEEvv --------------------------
	.section	.nv.constant0._ZN3cub18CUB_300001_SM_10006detail11EmptyKernelIvEEvv,"a",@progbits
	.sectionflags	@""
	.align	4
.nv.constant0._ZN3cub18CUB_300001_SM_10006detail11EmptyKernelIvEEvv:
	.zero		896


//--------------------- SYMBOLS --------------------------

	.type		.nv.reservedSmem.offset0,@object
	.size		.nv.reservedSmem.offset0,0x4
